//
// Generated by NVIDIA NVVM Compiler
//
// Compiler Build ID: CL-36424714
// Cuda compilation tools, release 13.0, V13.0.88
// Based on NVVM 20.0.0
//

.version 9.0
.target sm_100
.address_size 64

	// .globl	_Z10sum_kernelPKiS0_Pii
.extern .func  (.param .b32 func_retval0) vprintf
(
	.param .b64 vprintf_param_0,
	.param .b64 vprintf_param_1
)
;
.global .align 1 .b8 $str[29] = {66, 108, 111, 99, 107, 32, 45, 32, 84, 104, 114, 101, 97, 100, 32, 110, 117, 109, 98, 101, 114, 32, 37, 100, 45, 37, 100, 10};

.visible .entry _Z10sum_kernelPKiS0_Pii(
	.param .u64 .ptr .align 1 _Z10sum_kernelPKiS0_Pii_param_0,
	.param .u64 .ptr .align 1 _Z10sum_kernelPKiS0_Pii_param_1,
	.param .u64 .ptr .align 1 _Z10sum_kernelPKiS0_Pii_param_2,
	.param .u32 _Z10sum_kernelPKiS0_Pii_param_3
)
{
	.local .align 8 .b8 	__local_depot0[8];
	.reg .b64 	%SP;
	.reg .b64 	%SPL;
	.reg .pred 	%p<2>;
	.reg .b32 	%r<11>;
	.reg .b64 	%rd<15>;

	mov.u64 	%SPL, __local_depot0;
	cvta.local.u64 	%SP, %SPL;
	ld.param.u64 	%rd1, [_Z10sum_kernelPKiS0_Pii_param_0];
	ld.param.u64 	%rd2, [_Z10sum_kernelPKiS0_Pii_param_1];
	ld.param.u64 	%rd3, [_Z10sum_kernelPKiS0_Pii_param_2];
	ld.param.u32 	%r2, [_Z10sum_kernelPKiS0_Pii_param_3];
	add.u64 	%rd4, %SP, 0;
	add.u64 	%rd5, %SPL, 0;
	mov.u32 	%r3, %tid.x;
	mov.u32 	%r4, %ctaid.x;
	mov.u32 	%r5, %ntid.x;
	mad.lo.s32 	%r1, %r4, %r5, %r3;
	st.local.v2.u32 	[%rd5], {%r4, %r3};
	mov.u64 	%rd6, $str;
	cvta.global.u64 	%rd7, %rd6;
	{ // callseq 0, 0
	.param .b64 param0;
	st.param.b64 	[param0], %rd7;
	.param .b64 param1;
	st.param.b64 	[param1], %rd4;
	.param .b32 retval0;
	call.uni (retval0), 
	vprintf, 
	(
	param0, 
	param1
	);
	ld.param.b32 	%r6, [retval0];
	} // callseq 0
	setp.ge.u32 	%p1, %r1, %r2;
	@%p1 bra 	$L__BB0_2;
	cvta.to.global.u64 	%rd8, %rd1;
	cvta.to.global.u64 	%rd9, %rd2;
	cvta.to.global.u64 	%rd10, %rd3;
	mul.wide.u32 	%rd11, %r1, 4;
	add.s64 	%rd12, %rd8, %rd11;
	ld.global.u32 	%r8, [%rd12];
	add.s64 	%rd13, %rd9, %rd11;
	ld.global.u32 	%r9, [%rd13];
	add.s32 	%r10, %r9, %r8;
	add.s64 	%rd14, %rd10, %rd11;
	st.global.u32 	[%rd14], %r10;
$L__BB0_2:
	ret;

}


// ===== COMPILED SASS (sm_100) =====

	.target	sm_100

	.elftype	@"ET_EXEC"


//--------------------- .note.nv.tkinfo           --------------------------
	.section	.note.nv.tkinfo,"",@"SHT_NOTE"
	.sectionflags	@"SHF_NOTE_NV_TKINFO"
	.tkinfo
        /*0018*/ 	.word	0x00000002
        /*0030*/ 	.string	""
        /*0030*/ 	.string	"ptxas"
        /*0030*/ 	.string	"Cuda compilation tools, release 13.0, V13.0.88"
        /*0030*/ 	.string	"Build cuda_13.0.r13.0/compiler.36424714_0"
        /*0030*/ 	.string	"-arch sm_100 -m 64 "



//--------------------- .note.nv.cuinfo           --------------------------
	.section	.note.nv.cuinfo,"",@"SHT_NOTE"
	.sectionflags	@"SHF_NOTE_NV_CUINFO"
        /*0018*/ 	.short	0x0002
        /*001a*/ 	.short	0x0064
        /*001c*/ 	.short	0x0082
	.zero		2


//--------------------- .nv.info                  --------------------------
	.section	.nv.info,"",@"SHT_CUDA_INFO"
	.align	4


	//----- nvinfo : EIATTR_REGCOUNT
	.align		4
        /*0000*/ 	.byte	0x04, 0x2f
        /*0002*/ 	.short	(.L_2 - .L_1)
	.align		4
.L_1:
        /*0004*/ 	.word	index@(_Z10sum_kernelPKiS0_Pii)
        /*0008*/ 	.word	0x00000018


	//----- nvinfo : EIATTR_FRAME_SIZE
	.align		4
.L_2:
        /*000c*/ 	.byte	0x04, 0x11
        /*000e*/ 	.short	(.L_4 - .L_3)
	.align		4
.L_3:
        /*0010*/ 	.word	index@(_Z10sum_kernelPKiS0_Pii)
        /*0014*/ 	.word	0x00000008


	//----- nvinfo : EIATTR_MIN_STACK_SIZE
	.align		4
.L_4:
        /*0018*/ 	.byte	0x04, 0x12
        /*001a*/ 	.short	(.L_6 - .L_5)
	.align		4
.L_5:
        /*001c*/ 	.word	index@(_Z10sum_kernelPKiS0_Pii)
        /*0020*/ 	.word	0x00000008
.L_6:


//--------------------- .nv.compat                --------------------------
	.section	.nv.compat,"",@"SHT_CUDA_COMPAT_INFO"
	.align	4
        /*0000*/ 	.byte	0x02, 0x09, 0x00, 0x00, 0x02, 0x02, 0x01, 0x00, 0x02, 0x05, 0x05, 0x00, 0x03, 0x07, 0x01, 0x01
        /*0010*/ 	.byte	0x02, 0x03, 0x00, 0x00, 0x02, 0x06, 0x01, 0x00, 0x04, 0x0b, 0x08, 0x00, 0x09, 0x00, 0x00, 0x00
        /*0020*/ 	.byte	0x00, 0x00, 0x00, 0x00


//--------------------- .nv.info._Z10sum_kernelPKiS0_Pii --------------------------
	.section	.nv.info._Z10sum_kernelPKiS0_Pii,"",@"SHT_CUDA_INFO"
	.sectionflags	@""
	.align	4


	//----- nvinfo : EIATTR_CUDA_API_VERSION
	.align		4
        /*0000*/ 	.byte	0x04, 0x37
        /*0002*/ 	.short	(.L_8 - .L_7)
.L_7:
        /*0004*/ 	.word	0x00000082


	//----- nvinfo : EIATTR_KPARAM_INFO
	.align		4
.L_8:
        /*0008*/ 	.byte	0x04, 0x17
        /*000a*/ 	.short	(.L_10 - .L_9)
.L_9:
        /*000c*/ 	.word	0x00000000
        /*0010*/ 	.short	0x0003
        /*0012*/ 	.short	0x0018
        /*0014*/ 	.byte	0x00, 0xf0, 0x11, 0x00


	//----- nvinfo : EIATTR_KPARAM_INFO
	.align		4
.L_10:
        /*0018*/ 	.byte	0x04, 0x17
        /*001a*/ 	.short	(.L_12 - .L_11)
.L_11:
        /*001c*/ 	.word	0x00000000
        /*0020*/ 	.short	0x0002
        /*0022*/ 	.short	0x0010
        /*0024*/ 	.byte	0x00, 0xf5, 0x21, 0x00


	//----- nvinfo : EIATTR_KPARAM_INFO
	.align		4
.L_12:
        /*0028*/ 	.byte	0x04, 0x17
        /*002a*/ 	.short	(.L_14 - .L_13)
.L_13:
        /*002c*/ 	.word	0x00000000
        /*0030*/ 	.short	0x0001
        /*0032*/ 	.short	0x0008
        /*0034*/ 	.byte	0x00, 0xf5, 0x21, 0x00


	//----- nvinfo : EIATTR_KPARAM_INFO
	.align		4
.L_14:
        /*0038*/ 	.byte	0x04, 0x17
        /*003a*/ 	.short	(.L_16 - .L_15)
.L_15:
        /*003c*/ 	.word	0x00000000
        /*0040*/ 	.short	0x0000
        /*0042*/ 	.short	0x0000
        /*0044*/ 	.byte	0x00, 0xf5, 0x21, 0x00


	//----- nvinfo : EIATTR_SPARSE_MMA_MASK
	.align		4
.L_16:
        /*0048*/ 	.byte	0x03, 0x50
        /*004a*/ 	.short	0x0000


	//----- nvinfo : EIATTR_MAXREG_COUNT
	.align		4
        /*004c*/ 	.byte	0x03, 0x1b
        /*004e*/ 	.short	0x00ff


	//----- nvinfo : EIATTR_EXTERNS
	.align		4
        /*0050*/ 	.byte	0x04, 0x0f
        /*0052*/ 	.short	(.L_18 - .L_17)


	//   ....[0]....
	.align		4
.L_17:
        /*0054*/ 	.word	index@(vprintf)


	//----- nvinfo : EIATTR_MERCURY_ISA_VERSION
	.align		4
.L_18:
        /*0058*/ 	.byte	0x03, 0x5f
        /*005a*/ 	.short	0x0101


	//----- nvinfo : EIATTR_VRC_CTA_INIT_COUNT
	.align		4
        /*005c*/ 	.byte	0x02, 0x4a
	.zero		1
	.zero		1


	//----- nvinfo : EIATTR_SYSCALL_OFFSETS
	.align		4
        /*0060*/ 	.byte	0x04, 0x46
        /*0062*/ 	.short	(.L_20 - .L_19)


	//   ....[0]....
.L_19:
        /*0064*/ 	.word	0x00000110


	//----- nvinfo : EIATTR_EXIT_INSTR_OFFSETS
	.align		4
.L_20:
        /*0068*/ 	.byte	0x04, 0x1c
        /*006a*/ 	.short	(.L_22 - .L_21)


	//   ....[0]....
.L_21:
        /*006c*/ 	.word	0x00000140


	//   ....[1]....
        /*0070*/ 	.word	0x00000200


	//----- nvinfo : EIATTR_CRS_STACK_SIZE
	.align		4
.L_22:
        /*0074*/ 	.byte	0x04, 0x1e
        /*0076*/ 	.short	(.L_24 - .L_23)
.L_23:
        /*0078*/ 	.word	0x00000000


	//----- nvinfo : EIATTR_CBANK_PARAM_SIZE
	.align		4
.L_24:
        /*007c*/ 	.byte	0x03, 0x19
        /*007e*/ 	.short	0x001c


	//----- nvinfo : EIATTR_PARAM_CBANK
	.align		4
        /*0080*/ 	.byte	0x04, 0x0a
        /*0082*/ 	.short	(.L_26 - .L_25)
	.align		4
.L_25:
        /*0084*/ 	.word	index@(.nv.constant0._Z10sum_kernelPKiS0_Pii)
        /*0088*/ 	.short	0x0380
        /*008a*/ 	.short	0x001c


	//----- nvinfo : EIATTR_SW_WAR
	.align		4
.L_26:
        /*008c*/ 	.byte	0x04, 0x36
        /*008e*/ 	.short	(.L_28 - .L_27)
.L_27:
        /*0090*/ 	.word	0x00000008
.L_28:


//--------------------- .nv.callgraph             --------------------------
	.section	.nv.callgraph,"",@"SHT_CUDA_CALLGRAPH"
	.align	4
	.sectionentsize	8
	.align		4
        /*0000*/ 	.word	0x00000000
	.align		4
        /*0004*/ 	.word	0xffffffff
	.align		4
        /*0008*/ 	.word	index@(_Z10sum_kernelPKiS0_Pii)
	.align		4
        /*000c*/ 	.word	index@(vprintf)
	.align		4
        /*0010*/ 	.word	0x00000000
	.align		4
        /*0014*/ 	.word	0xfffffffe
	.align		4
        /*0018*/ 	.word	0x00000000
	.align		4
        /*001c*/ 	.word	0xfffffffd
	.align		4
        /*0020*/ 	.word	0x00000000
	.align		4
        /*0024*/ 	.word	0xfffffffc


//--------------------- .nv.constant4             --------------------------
	.section	.nv.constant4,"a",@progbits
	.align	8
	.align		8
.nv.constant4:
        /*0000*/ 	.dword	vprintf
	.align		8
        /*0008*/ 	.dword	$str


//--------------------- .text._Z10sum_kernelPKiS0_Pii --------------------------
	.section	.text._Z10sum_kernelPKiS0_Pii,"ax",@progbits
	.align	128
        .global         _Z10sum_kernelPKiS0_Pii
        .type           _Z10sum_kernelPKiS0_Pii,@function
        .size           _Z10sum_kernelPKiS0_Pii,(.L_x_2 - _Z10sum_kernelPKiS0_Pii)
        .other          _Z10sum_kernelPKiS0_Pii,@"STO_CUDA_ENTRY STV_DEFAULT"
_Z10sum_kernelPKiS0_Pii:
.text._Z10sum_kernelPKiS0_Pii:
[----:B------:R-:W0:Y:S01]  /*0000*/  LDC R1, c[0x0][0x37c] ;  /* 0x0000df00ff017b82 */ /* 0x000e220000000800 */
[----:B------:R-:W1:Y:S01]  /*0010*/  S2R R11, SR_TID.X ;  /* 0x00000000000b7919 */ /* 0x000e620000002100 */
[----:B0-----:R-:W-:Y:S01]  /*0020*/  IADD3 R1, PT, PT, R1, -0x8, RZ ;  /* 0xfffffff801017810 */ /* 0x001fe20007ffe0ff */
[----:B------:R-:W0:Y:S01]  /*0030*/  LDCU UR4, c[0x0][0x2f8] ;  /* 0x00005f00ff0477ac */ /* 0x000e220008000800 */
[----:B------:R-:W-:Y:S01]  /*0040*/  MOV R0, 0x0 ;  /* 0x0000000000007802 */ /* 0x000fe20000000f00 */
[----:B------:R-:W1:Y:S01]  /*0050*/  S2R R10, SR_CTAID.X ;  /* 0x00000000000a7919 */ /* 0x000e620000002500 */
[----:B------:R-:W2:Y:S02]  /*0060*/  LDCU UR5, c[0x0][0x2fc] ;  /* 0x00005f80ff0577ac */ /* 0x000ea40008000800 */
[----:B------:R3:W4:Y:S01]  /*0070*/  LDC.64 R8, c[0x4][R0] ;  /* 0x0100000000087b82 */ /* 0x0007220000000a00 */
[----:B------:R-:W5:Y:S01]  /*0080*/  LDCU UR6, c[0x0][0x360] ;  /* 0x00006c00ff0677ac */ /* 0x000f620008000800 */
[----:B------:R-:W3:Y:S01]  /*0090*/  LDCU.64 UR8, c[0x4][0x8] ;  /* 0x01000100ff0877ac */ /* 0x000ee20008000a00 */
[----:B0-----:R-:W-:-:S04]  /*00a0*/  IADD3 R6, P0, PT, R1, UR4, RZ ;  /* 0x0000000401067c10 */ /* 0x001fc8000ff1e0ff */
[----:B--2---:R-:W-:Y:S02]  /*00b0*/  IADD3.X R7, PT, PT, RZ, UR5, RZ, P0, !PT ;  /* 0x00000005ff077c10 */ /* 0x004fe400087fe4ff */
[----:B---3--:R-:W-:Y:S01]  /*00c0*/  MOV R4, UR8 ;  /* 0x0000000800047c02 */ /* 0x008fe20008000f00 */
[----:B------:R-:W-:Y:S01]  /*00d0*/  IMAD.U32 R5, RZ, RZ, UR9 ;  /* 0x00000009ff057e24 */ /* 0x000fe2000f8e00ff */
[----:B-1----:R0:W-:Y:S01]  /*00e0*/  STL.64 [R1], R10 ;  /* 0x0000000a01007387 */ /* 0x0021e20000100a00 */
[----:B-----5:R-:W-:-:S07]  /*00f0*/  IMAD R2, R10, UR6, R11 ;  /* 0x000000060a027c24 */ /* 0x020fce000f8e020b */
[----:B------:R-:W-:-:S07]  /*0100*/  LEPC R20, `(.L_x_0) ;  /* 0x000000001014794e */ /* 0x000fce0000000000 */
[----:B0---4-:R-:W-:Y:S05]  /*0110*/  CALL.ABS.NOINC R8 ;  /* 0x0000000008007343 */ /* 0x011fea0003c00000 */
.L_x_0:
[----:B------:R-:W0:Y:S02]  /*0120*/  LDCU UR4, c[0x0][0x398] ;  /* 0x00007300ff0477ac */ /* 0x000e240008000800 */
[----:B0-----:R-:W-:-:S13]  /*0130*/  ISETP.GE.U32.AND P0, PT, R2, UR4, PT ;  /* 0x0000000402007c0c */ /* 0x001fda000bf06070 */
[----:B------:R-:W-:Y:S05]  /*0140*/  @P0 EXIT ;  /* 0x000000000000094d */ /* 0x000fea0003800000 */
[----:B------:R-:W0:Y:S01]  /*0150*/  LDC.64 R4, c[0x0][0x380] ;  /* 0x0000e000ff047b82 */ /* 0x000e220000000a00 */
[----:B------:R-:W1:Y:S07]  /*0160*/  LDCU.64 UR4, c[0x0][0x358] ;  /* 0x00006b00ff0477ac */ /* 0x000e6e0008000a00 */
[----:B------:R-:W2:Y:S08]  /*0170*/  LDC.64 R6, c[0x0][0x388] ;  /* 0x0000e200ff067b82 */ /* 0x000eb00000000a00 */
[----:B------:R-:W3:Y:S01]  /*0180*/  LDC.64 R8, c[0x0][0x390] ;  /* 0x0000e400ff087b82 */ /* 0x000ee20000000a00 */
[----:B0-----:R-:W-:-:S06]  /*0190*/  IMAD.WIDE.U32 R4, R2, 0x4, R4 ;  /* 0x0000000402047825 */ /* 0x001fcc00078e0004 */
[----:B-1----:R-:W4:Y:S01]  /*01a0*/  LDG.E R4, desc[UR4][R4.64] ;  /* 0x0000000404047981 */ /* 0x002f22000c1e1900 */
[----:B--2---:R-:W-:-:S06]  /*01b0*/  IMAD.WIDE.U32 R6, R2, 0x4, R6 ;  /* 0x0000000402067825 */ /* 0x004fcc00078e0006 */
[----:B------:R-:W4:Y:S01]  /*01c0*/  LDG.E R7, desc[UR4][R6.64] ;  /* 0x0000000406077981 */ /* 0x000f22000c1e1900 */
[----:B---3--:R-:W-:-:S04]  /*01d0*/  IMAD.WIDE.U32 R2, R2, 0x4, R8 ;  /* 0x0000000402027825 */ /* 0x008fc800078e0008 */
[----:B----4-:R-:W-:-:S05]  /*01e0*/  IMAD.IADD R9, R4, 0x1, R7 ;  /* 0x0000000104097824 */ /* 0x010fca00078e0207 */
[----:B------:R-:W-:Y:S01]  /*01f0*/  STG.E desc[UR4][R2.64], R9 ;  /* 0x0000000902007986 */ /* 0x000fe2000c101904 */
[----:B------:R-:W-:Y:S05]  /*0200*/  EXIT ;  /* 0x000000000000794d */ /* 0x000fea0003800000 */
.L_x_1:
[----:B------:R-:W-:-:S00]  /*0210*/  BRA `(.L_x_1) ;  /* 0xfffffffc00fc7947 */ /* 0x000fc0000383ffff */
[----:B------:R-:W-:-:S00]  /*0220*/  NOP ;  /* 0x0000000000007918 */ /* 0x000fc00000000000 */
        /* <DEDUP_REMOVED lines=13> */
.L_x_2:


//--------------------- .nv.global.init           --------------------------
	.section	.nv.global.init,"aw",@progbits
.nv.global.init:
	.type		$str,@object
	.size		$str,(.L_0 - $str)
$str:
        /*0000*/ 	.byte	0x42, 0x6c, 0x6f, 0x63, 0x6b, 0x20, 0x2d, 0x20, 0x54, 0x68, 0x72, 0x65, 0x61, 0x64, 0x20, 0x6e
        /*0010*/ 	.byte	0x75, 0x6d, 0x62, 0x65, 0x72, 0x20, 0x25, 0x64, 0x2d, 0x25, 0x64, 0x0a, 0x00
.L_0:


//--------------------- .nv.shared.reserved.0     --------------------------
	.section	.nv.shared.reserved.0,"aw",@nobits
	.weak		__nv_reservedSMEM_offset_0_alias
	.size		__nv_reservedSMEM_offset_0_alias, 0, 64
	.other		__nv_reservedSMEM_offset_0_alias,@"STO_CUDA_RESERVED_SHARED STV_DEFAULT"
__nv_reservedSMEM_offset_0_alias:
	.zero		0
	.zero		64


//--------------------- .nv.constant0._Z10sum_kernelPKiS0_Pii --------------------------
	.section	.nv.constant0._Z10sum_kernelPKiS0_Pii,"a",@progbits
	.sectionflags	@""
	.align	4
.nv.constant0._Z10sum_kernelPKiS0_Pii:
	.zero		924


//--------------------- SYMBOLS --------------------------

	.type		.nv.reservedSmem.offset0,@object
	.size		.nv.reservedSmem.offset0,0x4
	.type		vprintf,@function
